//
// Generated by NVIDIA NVVM Compiler
//
// Compiler Build ID: CL-36424714
// Cuda compilation tools, release 13.0, V13.0.88
// Based on NVVM 20.0.0
//

.version 9.0
.target sm_100
.address_size 64

.const .align 4 .b8 _ZN34_INTERNAL_427d0128_4_k_cu_41eb55825hwang36_GLOBAL__N__427d0128_4_k_cu_41eb558221constHueColorSpaceMatE[36] = {15, 11, 149, 63, 0, 0, 0, 0, 186, 73, 204, 63, 15, 11, 149, 63, 2, 154, 200, 190, 197, 32, 80, 191, 15, 11, 149, 63, 206, 25, 1, 64};

.entry _ZN5hwang36_GLOBAL__N__427d0128_4_k_cu_41eb558211NV12_to_RGBEPKhmPjmjj(
	.param .u64 .ptr .align 1 _ZN5hwang36_GLOBAL__N__427d0128_4_k_cu_41eb558211NV12_to_RGBEPKhmPjmjj_param_0,
	.param .u64 _ZN5hwang36_GLOBAL__N__427d0128_4_k_cu_41eb558211NV12_to_RGBEPKhmPjmjj_param_1,
	.param .u64 .ptr .align 1 _ZN5hwang36_GLOBAL__N__427d0128_4_k_cu_41eb558211NV12_to_RGBEPKhmPjmjj_param_2,
	.param .u64 _ZN5hwang36_GLOBAL__N__427d0128_4_k_cu_41eb558211NV12_to_RGBEPKhmPjmjj_param_3,
	.param .u32 _ZN5hwang36_GLOBAL__N__427d0128_4_k_cu_41eb558211NV12_to_RGBEPKhmPjmjj_param_4,
	.param .u32 _ZN5hwang36_GLOBAL__N__427d0128_4_k_cu_41eb558211NV12_to_RGBEPKhmPjmjj_param_5
)
{
	.reg .pred 	%p<7>;
	.reg .b16 	%rs<12>;
	.reg .b32 	%r<71>;
	.reg .b32 	%f<41>;
	.reg .b64 	%rd<26>;

	ld.param.u64 	%rd9, [_ZN5hwang36_GLOBAL__N__427d0128_4_k_cu_41eb558211NV12_to_RGBEPKhmPjmjj_param_0];
	ld.param.u64 	%rd6, [_ZN5hwang36_GLOBAL__N__427d0128_4_k_cu_41eb558211NV12_to_RGBEPKhmPjmjj_param_1];
	ld.param.u64 	%rd7, [_ZN5hwang36_GLOBAL__N__427d0128_4_k_cu_41eb558211NV12_to_RGBEPKhmPjmjj_param_2];
	ld.param.u64 	%rd8, [_ZN5hwang36_GLOBAL__N__427d0128_4_k_cu_41eb558211NV12_to_RGBEPKhmPjmjj_param_3];
	ld.param.u32 	%r16, [_ZN5hwang36_GLOBAL__N__427d0128_4_k_cu_41eb558211NV12_to_RGBEPKhmPjmjj_param_4];
	ld.param.u32 	%r17, [_ZN5hwang36_GLOBAL__N__427d0128_4_k_cu_41eb558211NV12_to_RGBEPKhmPjmjj_param_5];
	cvta.to.global.u64 	%rd1, %rd9;
	mov.u32 	%r18, %ctaid.x;
	mov.u32 	%r19, %ntid.x;
	mul.lo.s32 	%r20, %r19, %r18;
	shl.b32 	%r21, %r20, 1;
	mov.u32 	%r22, %tid.x;
	shl.b32 	%r23, %r22, 1;
	add.s32 	%r1, %r21, %r23;
	mov.u32 	%r24, %ctaid.y;
	mov.u32 	%r25, %ntid.y;
	mov.u32 	%r26, %tid.y;
	mad.lo.s32 	%r27, %r24, %r25, %r26;
	setp.ge.u32 	%p1, %r1, %r16;
	setp.ge.u32 	%p2, %r27, %r17;
	or.pred  	%p3, %p1, %p2;
	@%p3 bra 	$L__BB0_7;
	cvt.u64.u32 	%rd2, %r27;
	cvt.s64.s32 	%rd3, %r1;
	mad.lo.s64 	%rd10, %rd6, %rd2, %rd3;
	add.s64 	%rd11, %rd1, %rd10;
	ld.global.u8 	%r3, [%rd11];
	ld.global.u8 	%r4, [%rd11+1];
	cvt.u64.u32 	%rd12, %r17;
	mul.lo.s64 	%rd4, %rd6, %rd12;
	shr.u32 	%r5, %r27, 1;
	and.b32  	%r28, %r27, 1;
	setp.eq.b32 	%p4, %r28, 1;
	not.pred 	%p5, %p4;
	@%p5 bra 	$L__BB0_5;
	cvt.u64.u32 	%rd13, %r5;
	mad.lo.s64 	%rd14, %rd6, %rd13, %rd3;
	add.s64 	%rd15, %rd14, %rd4;
	add.s64 	%rd5, %rd1, %rd15;
	ld.global.u8 	%r68, [%rd5];
	ld.global.u8 	%r69, [%rd5+1];
	shr.u32 	%r29, %r17, 1;
	add.s32 	%r30, %r29, -1;
	setp.ge.u32 	%p6, %r5, %r30;
	@%p6 bra 	$L__BB0_4;
	add.s64 	%rd16, %rd5, %rd6;
	ld.global.u8 	%rs1, [%rd16];
	cvt.u16.u32 	%rs2, %r68;
	add.s16 	%rs3, %rs2, %rs1;
	add.s16 	%rs4, %rs3, 1;
	shr.u16 	%rs5, %rs4, 1;
	cvt.u32.u16 	%r68, %rs5;
	ld.global.u8 	%rs6, [%rd16+1];
	cvt.u16.u32 	%rs7, %r69;
	add.s16 	%rs8, %rs7, %rs6;
	add.s16 	%rs9, %rs8, 1;
	shr.u16 	%rs10, %rs9, 1;
	cvt.u32.u16 	%r69, %rs10;
$L__BB0_4:
	shl.b32 	%r31, %r68, 12;
	shl.b32 	%r32, %r69, 22;
	or.b32  	%r70, %r32, %r31;
	bra.uni 	$L__BB0_6;
$L__BB0_5:
	cvt.u64.u32 	%rd17, %r5;
	mad.lo.s64 	%rd18, %rd6, %rd17, %rd3;
	add.s64 	%rd19, %rd18, %rd4;
	add.s64 	%rd20, %rd1, %rd19;
	ld.global.u8 	%rs11, [%rd20];
	mul.wide.u16 	%r33, %rs11, 4096;
	ld.global.u8 	%r34, [%rd20+1];
	shl.b32 	%r35, %r34, 22;
	or.b32  	%r70, %r35, %r33;
$L__BB0_6:
	and.b32  	%r36, %r70, 1023;
	shl.b32 	%r37, %r3, 2;
	or.b32  	%r38, %r36, %r37;
	shr.u32 	%r39, %r70, 10;
	and.b32  	%r40, %r39, 1023;
	shr.u32 	%r41, %r70, 20;
	shl.b32 	%r42, %r4, 2;
	or.b32  	%r43, %r36, %r42;
	cvt.rn.f32.u32 	%f1, %r38;
	add.s32 	%r44, %r40, -512;
	cvt.rn.f32.s32 	%f2, %r44;
	add.s32 	%r45, %r41, -512;
	cvt.rn.f32.s32 	%f3, %r45;
	ld.const.f32 	%f4, [_ZN34_INTERNAL_427d0128_4_k_cu_41eb55825hwang36_GLOBAL__N__427d0128_4_k_cu_41eb558221constHueColorSpaceMatE];
	ld.const.f32 	%f5, [_ZN34_INTERNAL_427d0128_4_k_cu_41eb55825hwang36_GLOBAL__N__427d0128_4_k_cu_41eb558221constHueColorSpaceMatE+4];
	mul.f32 	%f6, %f5, %f2;
	fma.rn.f32 	%f7, %f4, %f1, %f6;
	ld.const.f32 	%f8, [_ZN34_INTERNAL_427d0128_4_k_cu_41eb55825hwang36_GLOBAL__N__427d0128_4_k_cu_41eb558221constHueColorSpaceMatE+8];
	fma.rn.f32 	%f9, %f8, %f3, %f7;
	ld.const.f32 	%f10, [_ZN34_INTERNAL_427d0128_4_k_cu_41eb55825hwang36_GLOBAL__N__427d0128_4_k_cu_41eb558221constHueColorSpaceMatE+12];
	ld.const.f32 	%f11, [_ZN34_INTERNAL_427d0128_4_k_cu_41eb55825hwang36_GLOBAL__N__427d0128_4_k_cu_41eb558221constHueColorSpaceMatE+16];
	mul.f32 	%f12, %f11, %f2;
	fma.rn.f32 	%f13, %f10, %f1, %f12;
	ld.const.f32 	%f14, [_ZN34_INTERNAL_427d0128_4_k_cu_41eb55825hwang36_GLOBAL__N__427d0128_4_k_cu_41eb558221constHueColorSpaceMatE+20];
	fma.rn.f32 	%f15, %f14, %f3, %f13;
	ld.const.f32 	%f16, [_ZN34_INTERNAL_427d0128_4_k_cu_41eb55825hwang36_GLOBAL__N__427d0128_4_k_cu_41eb558221constHueColorSpaceMatE+24];
	ld.const.f32 	%f17, [_ZN34_INTERNAL_427d0128_4_k_cu_41eb55825hwang36_GLOBAL__N__427d0128_4_k_cu_41eb558221constHueColorSpaceMatE+28];
	mul.f32 	%f18, %f17, %f2;
	fma.rn.f32 	%f19, %f16, %f1, %f18;
	ld.const.f32 	%f20, [_ZN34_INTERNAL_427d0128_4_k_cu_41eb55825hwang36_GLOBAL__N__427d0128_4_k_cu_41eb558221constHueColorSpaceMatE+32];
	fma.rn.f32 	%f21, %f20, %f3, %f19;
	cvt.rn.f32.u32 	%f22, %r43;
	fma.rn.f32 	%f23, %f4, %f22, %f6;
	fma.rn.f32 	%f24, %f8, %f3, %f23;
	fma.rn.f32 	%f25, %f10, %f22, %f12;
	fma.rn.f32 	%f26, %f14, %f3, %f25;
	fma.rn.f32 	%f27, %f16, %f22, %f18;
	fma.rn.f32 	%f28, %f20, %f3, %f27;
	shr.u64 	%rd21, %rd8, 2;
	max.f32 	%f29, %f9, 0f00000000;
	min.f32 	%f30, %f29, 0f447FC000;
	max.f32 	%f31, %f15, 0f00000000;
	min.f32 	%f32, %f31, 0f447FC000;
	max.f32 	%f33, %f21, 0f00000000;
	min.f32 	%f34, %f33, 0f447FC000;
	cvt.rzi.u32.f32 	%r46, %f34;
	shr.u32 	%r47, %r46, 2;
	cvt.rzi.u32.f32 	%r48, %f32;
	shl.b32 	%r49, %r48, 6;
	and.b32  	%r50, %r49, 16776960;
	cvt.rzi.u32.f32 	%r51, %f30;
	shl.b32 	%r52, %r51, 14;
	and.b32  	%r53, %r52, 16711680;
	or.b32  	%r54, %r53, %r50;
	or.b32  	%r55, %r54, %r47;
	or.b32  	%r56, %r55, -16777216;
	mad.lo.s64 	%rd22, %rd21, %rd2, %rd3;
	cvta.to.global.u64 	%rd23, %rd7;
	shl.b64 	%rd24, %rd22, 2;
	add.s64 	%rd25, %rd23, %rd24;
	st.global.u32 	[%rd25], %r56;
	max.f32 	%f35, %f24, 0f00000000;
	min.f32 	%f36, %f35, 0f447FC000;
	max.f32 	%f37, %f26, 0f00000000;
	min.f32 	%f38, %f37, 0f447FC000;
	max.f32 	%f39, %f28, 0f00000000;
	min.f32 	%f40, %f39, 0f447FC000;
	cvt.rzi.u32.f32 	%r57, %f40;
	shr.u32 	%r58, %r57, 2;
	cvt.rzi.u32.f32 	%r59, %f38;
	shl.b32 	%r60, %r59, 6;
	and.b32  	%r61, %r60, 16776960;
	cvt.rzi.u32.f32 	%r62, %f36;
	shl.b32 	%r63, %r62, 14;
	and.b32  	%r64, %r63, 16711680;
	or.b32  	%r65, %r64, %r61;
	or.b32  	%r66, %r65, %r58;
	or.b32  	%r67, %r66, -16777216;
	st.global.u32 	[%rd25+4], %r67;
$L__BB0_7:
	ret;

}


// ===== COMPILED SASS (sm_100) =====

	.target	sm_100

	.elftype	@"ET_EXEC"


//--------------------- .note.nv.tkinfo           --------------------------
	.section	.note.nv.tkinfo,"",@"SHT_NOTE"
	.sectionflags	@"SHF_NOTE_NV_TKINFO"
	.tkinfo
        /*0018*/ 	.word	0x00000002
        /*0030*/ 	.string	""
        /*0030*/ 	.string	"ptxas"
        /*0030*/ 	.string	"Cuda compilation tools, release 13.0, V13.0.88"
        /*0030*/ 	.string	"Build cuda_13.0.r13.0/compiler.36424714_0"
        /*0030*/ 	.string	"-arch sm_100 -m 64 "



//--------------------- .note.nv.cuinfo           --------------------------
	.section	.note.nv.cuinfo,"",@"SHT_NOTE"
	.sectionflags	@"SHF_NOTE_NV_CUINFO"
        /*0018*/ 	.short	0x0002
        /*001a*/ 	.short	0x0064
        /*001c*/ 	.short	0x0082
	.zero		2


//--------------------- .nv.info                  --------------------------
	.section	.nv.info,"",@"SHT_CUDA_INFO"
	.align	4


	//----- nvinfo : EIATTR_REGCOUNT
	.align		4
        /*0000*/ 	.byte	0x04, 0x2f
        /*0002*/ 	.short	(.L_2 - .L_1)
	.align		4
.L_1:
        /*0004*/ 	.word	index@(_ZN5hwang36_GLOBAL__N__427d0128_4_k_cu_41eb558211NV12_to_RGBEPKhmPjmjj)
        /*0008*/ 	.word	0x00000011


	//----- nvinfo : EIATTR_FRAME_SIZE
	.align		4
.L_2:
        /*000c*/ 	.byte	0x04, 0x11
        /*000e*/ 	.short	(.L_4 - .L_3)
	.align		4
.L_3:
        /*0010*/ 	.word	index@(_ZN5hwang36_GLOBAL__N__427d0128_4_k_cu_41eb558211NV12_to_RGBEPKhmPjmjj)
        /*0014*/ 	.word	0x00000000


	//----- nvinfo : EIATTR_MIN_STACK_SIZE
	.align		4
.L_4:
        /*0018*/ 	.byte	0x04, 0x12
        /*001a*/ 	.short	(.L_6 - .L_5)
	.align		4
.L_5:
        /*001c*/ 	.word	index@(_ZN5hwang36_GLOBAL__N__427d0128_4_k_cu_41eb558211NV12_to_RGBEPKhmPjmjj)
        /*0020*/ 	.word	0x00000000
.L_6:


//--------------------- .nv.compat                --------------------------
	.section	.nv.compat,"",@"SHT_CUDA_COMPAT_INFO"
	.align	4
        /*0000*/ 	.byte	0x02, 0x09, 0x00, 0x00, 0x02, 0x02, 0x01, 0x00, 0x02, 0x05, 0x05, 0x00, 0x03, 0x07, 0x01, 0x01
        /*0010*/ 	.byte	0x02, 0x03, 0x00, 0x00, 0x02, 0x06, 0x01, 0x00, 0x04, 0x0b, 0x08, 0x00, 0x09, 0x00, 0x00, 0x00
        /*0020*/ 	.byte	0x00, 0x00, 0x00, 0x00


//--------------------- .nv.info._ZN5hwang36_GLOBAL__N__427d0128_4_k_cu_41eb558211NV12_to_RGBEPKhmPjmjj --------------------------
	.section	.nv.info._ZN5hwang36_GLOBAL__N__427d0128_4_k_cu_41eb558211NV12_to_RGBEPKhmPjmjj,"",@"SHT_CUDA_INFO"
	.sectionflags	@""
	.align	4


	//----- nvinfo : EIATTR_CUDA_API_VERSION
	.align		4
        /*0000*/ 	.byte	0x04, 0x37
        /*0002*/ 	.short	(.L_8 - .L_7)
.L_7:
        /*0004*/ 	.word	0x00000082


	//----- nvinfo : EIATTR_KPARAM_INFO
	.align		4
.L_8:
        /*0008*/ 	.byte	0x04, 0x17
        /*000a*/ 	.short	(.L_10 - .L_9)
.L_9:
        /*000c*/ 	.word	0x00000000
        /*0010*/ 	.short	0x0005
        /*0012*/ 	.short	0x0024
        /*0014*/ 	.byte	0x00, 0xf0, 0x11, 0x00


	//----- nvinfo : EIATTR_KPARAM_INFO
	.align		4
.L_10:
        /*0018*/ 	.byte	0x04, 0x17
        /*001a*/ 	.short	(.L_12 - .L_11)
.L_11:
        /*001c*/ 	.word	0x00000000
        /*0020*/ 	.short	0x0004
        /*0022*/ 	.short	0x0020
        /*0024*/ 	.byte	0x00, 0xf0, 0x11, 0x00


	//----- nvinfo : EIATTR_KPARAM_INFO
	.align		4
.L_12:
        /*0028*/ 	.byte	0x04, 0x17
        /*002a*/ 	.short	(.L_14 - .L_13)
.L_13:
        /*002c*/ 	.word	0x00000000
        /*0030*/ 	.short	0x0003
        /*0032*/ 	.short	0x0018
        /*0034*/ 	.byte	0x00, 0xf0, 0x21, 0x00


	//----- nvinfo : EIATTR_KPARAM_INFO
	.align		4
.L_14:
        /*0038*/ 	.byte	0x04, 0x17
        /*003a*/ 	.short	(.L_16 - .L_15)
.L_15:
        /*003c*/ 	.word	0x00000000
        /*0040*/ 	.short	0x0002
        /*0042*/ 	.short	0x0010
        /*0044*/ 	.byte	0x00, 0xf5, 0x21, 0x00


	//----- nvinfo : EIATTR_KPARAM_INFO
	.align		4
.L_16:
        /*0048*/ 	.byte	0x04, 0x17
        /*004a*/ 	.short	(.L_18 - .L_17)
.L_17:
        /*004c*/ 	.word	0x00000000
        /*0050*/ 	.short	0x0001
        /*0052*/ 	.short	0x0008
        /*0054*/ 	.byte	0x00, 0xf0, 0x21, 0x00


	//----- nvinfo : EIATTR_KPARAM_INFO
	.align		4
.L_18:
        /*0058*/ 	.byte	0x04, 0x17
        /*005a*/ 	.short	(.L_20 - .L_19)
.L_19:
        /*005c*/ 	.word	0x00000000
        /*0060*/ 	.short	0x0000
        /*0062*/ 	.short	0x0000
        /*0064*/ 	.byte	0x00, 0xf5, 0x21, 0x00


	//----- nvinfo : EIATTR_SPARSE_MMA_MASK
	.align		4
.L_20:
        /*0068*/ 	.byte	0x03, 0x50
        /*006a*/ 	.short	0x0000


	//----- nvinfo : EIATTR_MAXREG_COUNT
	.align		4
        /*006c*/ 	.byte	0x03, 0x1b
        /*006e*/ 	.short	0x00ff


	//----- nvinfo : EIATTR_MERCURY_ISA_VERSION
	.align		4
        /*0070*/ 	.byte	0x03, 0x5f
        /*0072*/ 	.short	0x0101


	//----- nvinfo : EIATTR_VRC_CTA_INIT_COUNT
	.align		4
        /*0074*/ 	.byte	0x02, 0x4a
	.zero		1
	.zero		1


	//----- nvinfo : EIATTR_EXIT_INSTR_OFFSETS
	.align		4
        /*0078*/ 	.byte	0x04, 0x1c
        /*007a*/ 	.short	(.L_22 - .L_21)


	//   ....[0]....
.L_21:
        /*007c*/ 	.word	0x000000d0


	//   ....[1]....
        /*0080*/ 	.word	0x00000880


	//----- nvinfo : EIATTR_CRS_STACK_SIZE
	.align		4
.L_22:
        /*0084*/ 	.byte	0x04, 0x1e
        /*0086*/ 	.short	(.L_24 - .L_23)
.L_23:
        /*0088*/ 	.word	0x00000000


	//----- nvinfo : EIATTR_CBANK_PARAM_SIZE
	.align		4
.L_24:
        /*008c*/ 	.byte	0x03, 0x19
        /*008e*/ 	.short	0x0028


	//----- nvinfo : EIATTR_PARAM_CBANK
	.align		4
        /*0090*/ 	.byte	0x04, 0x0a
        /*0092*/ 	.short	(.L_26 - .L_25)
	.align		4
.L_25:
        /*0094*/ 	.word	index@(.nv.constant0._ZN5hwang36_GLOBAL__N__427d0128_4_k_cu_41eb558211NV12_to_RGBEPKhmPjmjj)
        /*0098*/ 	.short	0x0380
        /*009a*/ 	.short	0x0028


	//----- nvinfo : EIATTR_SW_WAR
	.align		4
.L_26:
        /*009c*/ 	.byte	0x04, 0x36
        /*009e*/ 	.short	(.L_28 - .L_27)
.L_27:
        /*00a0*/ 	.word	0x00000008
.L_28:


//--------------------- .nv.callgraph             --------------------------
	.section	.nv.callgraph,"",@"SHT_CUDA_CALLGRAPH"
	.align	4
	.sectionentsize	8
	.align		4
        /*0000*/ 	.word	0x00000000
	.align		4
        /*0004*/ 	.word	0xffffffff
	.align		4
        /*0008*/ 	.word	0x00000000
	.align		4
        /*000c*/ 	.word	0xfffffffe
	.align		4
        /*0010*/ 	.word	0x00000000
	.align		4
        /*0014*/ 	.word	0xfffffffd
	.align		4
        /*0018*/ 	.word	0x00000000
	.align		4
        /*001c*/ 	.word	0xfffffffc


//--------------------- .nv.constant3             --------------------------
	.section	.nv.constant3,"a",@progbits
	.align	4
.nv.constant3:
	.type		_ZN34_INTERNAL_427d0128_4_k_cu_41eb55825hwang36_GLOBAL__N__427d0128_4_k_cu_41eb558221constHueColorSpaceMatE,@object
	.size		_ZN34_INTERNAL_427d0128_4_k_cu_41eb55825hwang36_GLOBAL__N__427d0128_4_k_cu_41eb558221constHueColorSpaceMatE,(.L_0 - _ZN34_INTERNAL_427d0128_4_k_cu_41eb55825hwang36_GLOBAL__N__427d0128_4_k_cu_41eb558221constHueColorSpaceMatE)
_ZN34_INTERNAL_427d0128_4_k_cu_41eb55825hwang36_GLOBAL__N__427d0128_4_k_cu_41eb558221constHueColorSpaceMatE:
        /*0000*/ 	.byte	0x0f, 0x0b, 0x95, 0x3f, 0x00, 0x00, 0x00, 0x00, 0xba, 0x49, 0xcc, 0x3f, 0x0f, 0x0b, 0x95, 0x3f
        /*0010*/ 	.byte	0x02, 0x9a, 0xc8, 0xbe, 0xc5, 0x20, 0x50, 0xbf, 0x0f, 0x0b, 0x95, 0x3f, 0xce, 0x19, 0x01, 0x40
        /*0020*/ 	.byte	0x00, 0x00, 0x00, 0x00
.L_0:


//--------------------- .text._ZN5hwang36_GLOBAL__N__427d0128_4_k_cu_41eb558211NV12_to_RGBEPKhmPjmjj --------------------------
	.section	.text._ZN5hwang36_GLOBAL__N__427d0128_4_k_cu_41eb558211NV12_to_RGBEPKhmPjmjj,"ax",@progbits
	.align	128
.text._ZN5hwang36_GLOBAL__N__427d0128_4_k_cu_41eb558211NV12_to_RGBEPKhmPjmjj:
        .type           _ZN5hwang36_GLOBAL__N__427d0128_4_k_cu_41eb558211NV12_to_RGBEPKhmPjmjj,@function
        .size           _ZN5hwang36_GLOBAL__N__427d0128_4_k_cu_41eb558211NV12_to_RGBEPKhmPjmjj,(.L_x_4 - _ZN5hwang36_GLOBAL__N__427d0128_4_k_cu_41eb558211NV12_to_RGBEPKhmPjmjj)
        .other          _ZN5hwang36_GLOBAL__N__427d0128_4_k_cu_41eb558211NV12_to_RGBEPKhmPjmjj,@"STO_CUDA_ENTRY STV_DEFAULT"
_ZN5hwang36_GLOBAL__N__427d0128_4_k_cu_41eb558211NV12_to_RGBEPKhmPjmjj:
[----:B------:R-:W-:Y:S01]  /*0000*/  LDC R1, c[0x0][0x37c] ;  /* 0x0000df00ff017b82 */ /* 0x000fe20000000800 */
[----:B------:R-:W0:Y:S07]  /*0010*/  S2R R3, SR_TID.X ;  /* 0x0000000000037919 */ /* 0x000e2e0000002100 */
[----:B------:R-:W0:Y:S01]  /*0020*/  LDC R0, c[0x0][0x360] ;  /* 0x0000d800ff007b82 */ /* 0x000e220000000800 */
[----:B------:R-:W1:Y:S01]  /*0030*/  LDCU.64 UR8, c[0x0][0x3a0] ;  /* 0x00007400ff0877ac */ /* 0x000e620008000a00 */
[----:B------:R-:W2:Y:S06]  /*0040*/  S2R R2, SR_TID.Y ;  /* 0x0000000000027919 */ /* 0x000eac0000002200 */
[----:B------:R-:W0:Y:S08]  /*0050*/  S2UR UR4, SR_CTAID.X ;  /* 0x00000000000479c3 */ /* 0x000e300000002500 */
[----:B------:R-:W2:Y:S08]  /*0060*/  S2UR UR5, SR_CTAID.Y ;  /* 0x00000000000579c3 */ /* 0x000eb00000002600 */
[----:B------:R-:W2:Y:S01]  /*0070*/  LDC R5, c[0x0][0x364] ;  /* 0x0000d900ff057b82 */ /* 0x000ea20000000800 */
[----:B0-----:R-:W-:-:S02]  /*0080*/  IMAD R3, R0, UR4, R3 ;  /* 0x0000000400037c24 */ /* 0x001fc4000f8e0203 */
[----:B--2---:R-:W-:Y:S02]  /*0090*/  IMAD R5, R5, UR5, R2 ;  /* 0x0000000505057c24 */ /* 0x004fe4000f8e0202 */
[----:B------:R-:W-:-:S03]  /*00a0*/  IMAD.SHL.U32 R2, R3, 0x2, RZ ;  /* 0x0000000203027824 */ /* 0x000fc600078e00ff */
[----:B-1----:R-:W-:-:S04]  /*00b0*/  ISETP.GE.U32.AND P0, PT, R5, UR9, PT ;  /* 0x0000000905007c0c */ /* 0x002fc8000bf06070 */
[----:B------:R-:W-:-:S13]  /*00c0*/  ISETP.GE.U32.OR P0, PT, R2, UR8, P0 ;  /* 0x0000000802007c0c */ /* 0x000fda0008706470 */
[----:B------:R-:W-:Y:S05]  /*00d0*/  @P0 EXIT ;  /* 0x000000000000094d */ /* 0x000fea0003800000 */
[----:B------:R-:W0:Y:S01]  /*00e0*/  LDC.64 R6, c[0x0][0x388] ;  /* 0x0000e200ff067b82 */ /* 0x000e220000000a00 */
[--C-:B------:R-:W-:Y:S01]  /*00f0*/  SHF.R.S32.HI R3, RZ, 0x1f, R2.reuse ;  /* 0x0000001fff037819 */ /* 0x100fe20000011402 */
[----:B------:R-:W1:Y:S06]  /*0100*/  LDCU.64 UR6, c[0x0][0x358] ;  /* 0x00006b00ff0677ac */ /* 0x000e6c0008000a00 */
[----:B------:R-:W2:Y:S01]  /*0110*/  LDC.64 R8, c[0x0][0x380] ;  /* 0x0000e000ff087b82 */ /* 0x000ea20000000a00 */
[----:B0-----:R-:W-:-:S04]  /*0120*/  IMAD.WIDE.U32 R10, R5, R6, R2 ;  /* 0x00000006050a7225 */ /* 0x001fc800078e0002 */
[----:B------:R-:W-:Y:S01]  /*0130*/  IMAD R0, R5, R7, R11 ;  /* 0x0000000705007224 */ /* 0x000fe200078e020b */
[----:B--2---:R-:W-:-:S05]  /*0140*/  IADD3 R10, P0, PT, R10, R8, RZ ;  /* 0x000000080a0a7210 */ /* 0x004fca0007f1e0ff */
[----:B------:R-:W-:-:S05]  /*0150*/  IMAD.X R11, R0, 0x1, R9, P0 ;  /* 0x00000001000b7824 */ /* 0x000fca00000e0609 */
[----:B-1----:R0:W5:Y:S04]  /*0160*/  LDG.E.U8 R0, desc[UR6][R10.64] ;  /* 0x000000060a007981 */ /* 0x002168000c1e1100 */
[----:B------:R0:W5:Y:S01]  /*0170*/  LDG.E.U8 R4, desc[UR6][R10.64+0x1] ;  /* 0x000001060a047981 */ /* 0x000162000c1e1100 */
[----:B------:R-:W-:Y:S01]  /*0180*/  LOP3.LUT R12, R5, 0x1, RZ, 0xc0, !PT ;  /* 0x00000001050c7812 */ /* 0x000fe200078ec0ff */
[----:B------:R-:W-:Y:S01]  /*0190*/  BSSY.RECONVERGENT B0, `(.L_x_0) ;  /* 0x0000028000007945 */ /* 0x000fe20003800200 */
[----:B------:R-:W-:Y:S02]  /*01a0*/  SHF.R.U32.HI R13, RZ, 0x1, R5 ;  /* 0x00000001ff0d7819 */ /* 0x000fe40000011605 */
[----:B------:R-:W-:-:S13]  /*01b0*/  ISETP.NE.U32.AND P0, PT, R12, 0x1, PT ;  /* 0x000000010c00780c */ /* 0x000fda0003f05070 */
[----:B0-----:R-:W-:Y:S05]  /*01c0*/  @P0 BRA `(.L_x_1) ;  /* 0x0000000000680947 */ /* 0x001fea0003800000 */
[----:B------:R-:W-:Y:S01]  /*01d0*/  IMAD.WIDE.U32 R10, R13, R6, R2 ;  /* 0x000000060d0a7225 */ /* 0x000fe200078e0002 */
[----:B------:R-:W-:-:S03]  /*01e0*/  ULEA.HI UR4, UR9, 0xffffffff, URZ, 0x1f ;  /* 0xffffffff09047891 */ /* 0x000fc6000f8ff8ff */
[----:B------:R-:W-:-:S03]  /*01f0*/  IMAD R11, R13, R7, R11 ;  /* 0x000000070d0b7224 */ /* 0x000fc600078e020b */
[----:B------:R-:W-:Y:S01]  /*0200*/  ISETP.GE.U32.AND P0, PT, R13, UR4, PT ;  /* 0x000000040d007c0c */ /* 0x000fe2000bf06070 */
[----:B------:R-:W-:-:S04]  /*0210*/  IMAD.WIDE.U32 R10, R6, UR9, R10 ;  /* 0x00000009060a7c25 */ /* 0x000fc8000f8e000a */
[----:B------:R-:W-:Y:S01]  /*0220*/  IMAD R12, R7, UR9, R11 ;  /* 0x00000009070c7c24 */ /* 0x000fe2000f8e020b */
[----:B------:R-:W-:-:S05]  /*0230*/  IADD3 R8, P1, PT, R10, R8, RZ ;  /* 0x000000080a087210 */ /* 0x000fca0007f3e0ff */
[----:B------:R-:W-:Y:S02]  /*0240*/  IMAD.X R9, R12, 0x1, R9, P1 ;  /* 0x000000010c097824 */ /* 0x000fe400008e0609 */
[----:B------:R-:W-:-:S03]  /*0250*/  @!P0 IADD3 R6, P1, PT, R8, R6, RZ ;  /* 0x0000000608068210 */ /* 0x000fc60007f3e0ff */
[----:B------:R-:W2:Y:S02]  /*0260*/  LDG.E.U8 R10, desc[UR6][R8.64] ;  /* 0x00000006080a7981 */ /* 0x000ea4000c1e1100 */
[----:B------:R-:W-:Y:S02]  /*0270*/  @!P0 IMAD.X R7, R9, 0x1, R7, P1 ;  /* 0x0000000109078824 */ /* 0x000fe400008e0607 */
[----:B------:R-:W3:Y:S04]  /*0280*/  LDG.E.U8 R11, desc[UR6][R8.64+0x1] ;  /* 0x00000106080b7981 */ /* 0x000ee8000c1e1100 */
[----:B------:R-:W2:Y:S04]  /*0290*/  @!P0 LDG.E.U8 R13, desc[UR6][R6.64] ;  /* 0x00000006060d8981 */ /* 0x000ea8000c1e1100 */
[----:B------:R-:W3:Y:S01]  /*02a0*/  @!P0 LDG.E.U8 R12, desc[UR6][R6.64+0x1] ;  /* 0x00000106060c8981 */ /* 0x000ee2000c1e1100 */
[----:B--2---:R-:W-:-:S02]  /*02b0*/  @!P0 IADD3 R13, PT, PT, R10, 0x1, R13 ;  /* 0x000000010a0d8810 */ /* 0x004fc40007ffe00d */
[----:B---3--:R-:W-:Y:S02]  /*02c0*/  @!P0 IADD3 R12, PT, PT, R11, 0x1, R12 ;  /* 0x000000010b0c8810 */ /* 0x008fe40007ffe00c */
[----:B------:R-:W-:Y:S02]  /*02d0*/  @!P0 LOP3.LUT R13, R13, 0xffff, RZ, 0xc0, !PT ;  /* 0x0000ffff0d0d8812 */ /* 0x000fe400078ec0ff */
[----:B------:R-:W-:Y:S02]  /*02e0*/  @!P0 LOP3.LUT R14, R12, 0xffff, RZ, 0xc0, !PT ;  /* 0x0000ffff0c0e8812 */ /* 0x000fe400078ec0ff */
[----:B------:R-:W-:Y:S02]  /*02f0*/  @!P0 SHF.R.U32.HI R12, RZ, 0x1, R13 ;  /* 0x00000001ff0c8819 */ /* 0x000fe4000001160d */
[----:B------:R-:W-:Y:S02]  /*0300*/  @!P0 SHF.R.U32.HI R13, RZ, 0x1, R14 ;  /* 0x00000001ff0d8819 */ /* 0x000fe4000001160e */
[----:B------:R-:W-:-:S02]  /*0310*/  @!P0 LOP3.LUT R10, R12, 0xffff, RZ, 0xc0, !PT ;  /* 0x0000ffff0c0a8812 */ /* 0x000fc400078ec0ff */
[----:B------:R-:W-:-:S03]  /*0320*/  @!P0 LOP3.LUT R11, R13, 0xffff, RZ, 0xc0, !PT ;  /* 0x0000ffff0d0b8812 */ /* 0x000fc600078ec0ff */
[----:B------:R-:W-:Y:S02]  /*0330*/  IMAD.SHL.U32 R10, R10, 0x1000, RZ ;  /* 0x000010000a0a7824 */ /* 0x000fe400078e00ff */
[----:B------:R-:W-:-:S05]  /*0340*/  IMAD.SHL.U32 R11, R11, 0x400000, RZ ;  /* 0x004000000b0b7824 */ /* 0x000fca00078e00ff */
[----:B------:R-:W-:Y:S01]  /*0350*/  LOP3.LUT R10, R11, R10, RZ, 0xfc, !PT ;  /* 0x0000000a0b0a7212 */ /* 0x000fe200078efcff */
[----:B------:R-:W-:Y:S06]  /*0360*/  BRA `(.L_x_2) ;  /* 0x0000000000287947 */ /* 0x000fec0003800000 */
.L_x_1:
[----:B------:R-:W-:-:S04]  /*0370*/  IMAD.WIDE.U32 R10, R13, R6, R2 ;  /* 0x000000060d0a7225 */ /* 0x000fc800078e0002 */
[----:B------:R-:W-:Y:S02]  /*0380*/  IMAD R11, R13, R7, R11 ;  /* 0x000000070d0b7224 */ /* 0x000fe400078e020b */
[----:B------:R-:W-:-:S04]  /*0390*/  IMAD.WIDE.U32 R10, R6, UR9, R10 ;  /* 0x00000009060a7c25 */ /* 0x000fc8000f8e000a */
[----:B------:R-:W-:Y:S01]  /*03a0*/  IMAD R6, R7, UR9, R11 ;  /* 0x0000000907067c24 */ /* 0x000fe2000f8e020b */
[----:B------:R-:W-:-:S05]  /*03b0*/  IADD3 R8, P0, PT, R10, R8, RZ ;  /* 0x000000080a087210 */ /* 0x000fca0007f1e0ff */
[----:B------:R-:W-:-:S05]  /*03c0*/  IMAD.X R9, R6, 0x1, R9, P0 ;  /* 0x0000000106097824 */ /* 0x000fca00000e0609 */
[----:B------:R-:W2:Y:S04]  /*03d0*/  LDG.E.U8 R10, desc[UR6][R8.64] ;  /* 0x00000006080a7981 */ /* 0x000ea8000c1e1100 */
[----:B------:R-:W2:Y:S02]  /*03e0*/  LDG.E.U8 R7, desc[UR6][R8.64+0x1] ;  /* 0x0000010608077981 */ /* 0x000ea4000c1e1100 */
[----:B--2---:R-:W-:-:S04]  /*03f0*/  IMAD R10, R7, 0x400, R10 ;  /* 0x00000400070a7824 */ /* 0x004fc800078e020a */
[----:B------:R-:W-:-:S07]  /*0400*/  IMAD.SHL.U32 R10, R10, 0x1000, RZ ;  /* 0x000010000a0a7824 */ /* 0x000fce00078e00ff */
.L_x_2:
[----:B------:R-:W-:Y:S05]  /*0410*/  BSYNC.RECONVERGENT B0 ;  /* 0x0000000000007941 */ /* 0x000fea0003800200 */
.L_x_0:
[--C-:B------:R-:W-:Y:S01]  /*0420*/  SHF.R.U32.HI R6, RZ, 0xa, R10.reuse ;  /* 0x0000000aff067819 */ /* 0x100fe2000001160a */
[----:B------:R-:W0:Y:S01]  /*0430*/  LDCU.128 UR12, c[0x3][URZ] ;  /* 0x00c00000ff0c77ac */ /* 0x000e220008000c00 */
[----:B-----5:R-:W-:Y:S01]  /*0440*/  IMAD.SHL.U32 R7, R0, 0x4, RZ ;  /* 0x0000000400077824 */ /* 0x020fe200078e00ff */
[----:B------:R-:W-:Y:S01]  /*0450*/  LEA.HI R0, R10, 0xfffffe00, RZ, 0xc ;  /* 0xfffffe000a007811 */ /* 0x000fe200078f60ff */
[----:B------:R-:W-:Y:S01]  /*0460*/  IMAD.SHL.U32 R9, R4, 0x4, RZ ;  /* 0x0000000404097824 */ /* 0x000fe200078e00ff */
[----:B------:R-:W-:Y:S01]  /*0470*/  LOP3.LUT R6, R6, 0x3ff, RZ, 0xc0, !PT ;  /* 0x000003ff06067812 */ /* 0x000fe200078ec0ff */
[----:B------:R-:W1:Y:S01]  /*0480*/  LDCU.128 UR16, c[0x3][0x10] ;  /* 0x00c00200ff1077ac */ /* 0x000e620008000c00 */
[--C-:B------:R-:W-:Y:S02]  /*0490*/  LOP3.LUT R7, R7, 0x3ff, R10.reuse, 0xf8, !PT ;  /* 0x000003ff07077812 */ /* 0x100fe400078ef80a */
[----:B------:R-:W-:Y:S01]  /*04a0*/  I2FP.F32.S32 R0, R0 ;  /* 0x0000000000007245 */ /* 0x000fe20000201400 */
[----:B------:R-:W-:Y:S01]  /*04b0*/  VIADD R6, R6, 0xfffffe00 ;  /* 0xfffffe0006067836 */ /* 0x000fe20000000000 */
[----:B------:R-:W-:Y:S01]  /*04c0*/  I2FP.F32.U32 R4, R7 ;  /* 0x0000000700047245 */ /* 0x000fe20000201000 */
[----:B------:R-:W2:Y:S01]  /*04d0*/  LDCU UR4, c[0x3][0x20] ;  /* 0x00c00400ff0477ac */ /* 0x000ea20008000800 */
[----:B------:R-:W-:-:S02]  /*04e0*/  LOP3.LUT R7, R9, 0x3ff, R10, 0xf8, !PT ;  /* 0x000003ff09077812 */ /* 0x000fc400078ef80a */
[----:B------:R-:W-:Y:S02]  /*04f0*/  I2FP.F32.S32 R11, R6 ;  /* 0x00000006000b7245 */ /* 0x000fe40000201400 */
[----:B------:R-:W-:-:S03]  /*0500*/  I2FP.F32.U32 R7, R7 ;  /* 0x0000000700077245 */ /* 0x000fc60000201000 */
[----:B0-----:R-:W-:-:S04]  /*0510*/  FMUL R6, R11, UR13 ;  /* 0x0000000d0b067c20 */ /* 0x001fc80008400000 */
[--C-:B------:R-:W-:Y:S01]  /*0520*/  FFMA R9, R4, UR12, R6.reuse ;  /* 0x0000000c04097c23 */ /* 0x100fe20008000006 */
[----:B------:R-:W-:Y:S01]  /*0530*/  FFMA R13, R7, UR12, R6 ;  /* 0x0000000c070d7c23 */ /* 0x000fe20008000006 */
[C---:B-1----:R-:W-:Y:S01]  /*0540*/  FMUL R8, R11.reuse, UR16 ;  /* 0x000000100b087c20 */ /* 0x042fe20008400000 */
[----:B------:R-:W-:Y:S01]  /*0550*/  FMUL R11, R11, UR19 ;  /* 0x000000130b0b7c20 */ /* 0x000fe20008400000 */
[C---:B------:R-:W-:Y:S01]  /*0560*/  FFMA R9, R0.reuse, UR14, R9 ;  /* 0x0000000e00097c23 */ /* 0x040fe20008000009 */
[----:B------:R-:W-:-:S04]  /*0570*/  FFMA R13, R0, UR14, R13 ;  /* 0x0000000e000d7c23 */ /* 0x000fc8000800000d */
[----:B------:R-:W-:Y:S02]  /*0580*/  FMNMX R9, RZ, R9, !PT ;  /* 0x00000009ff097209 */ /* 0x000fe40007800000 */
[----:B------:R-:W-:Y:S02]  /*0590*/  FMNMX R13, RZ, R13, !PT ;  /* 0x0000000dff0d7209 */ /* 0x000fe40007800000 */
[----:B------:R-:W-:Y:S01]  /*05a0*/  FMNMX R6, R9, 1023, PT ;  /* 0x447fc00009067809 */ /* 0x000fe20003800000 */
[--C-:B------:R-:W-:Y:S01]  /*05b0*/  FFMA R9, R4, UR15, R8.reuse ;  /* 0x0000000f04097c23 */ /* 0x100fe20008000008 */
[----:B------:R-:W-:Y:S01]  /*05c0*/  FMNMX R12, R13, 1023, PT ;  /* 0x447fc0000d0c7809 */ /* 0x000fe20003800000 */
[C---:B------:R-:W-:Y:S01]  /*05d0*/  FFMA R13, R7.reuse, UR15, R8 ;  /* 0x0000000f070d7c23 */ /* 0x040fe20008000008 */
[----:B------:R-:W-:Y:S01]  /*05e0*/  FFMA R7, R7, UR18, R11 ;  /* 0x0000001207077c23 */ /* 0x000fe2000800000b */
[C---:B------:R-:W-:Y:S01]  /*05f0*/  FFMA R9, R0.reuse, UR17, R9 ;  /* 0x0000001100097c23 */ /* 0x040fe20008000009 */
[----:B------:R-:W0:Y:S01]  /*0600*/  LDCU.128 UR12, c[0x0][0x390] ;  /* 0x00007200ff0c77ac */ /* 0x000e220008000c00 */
[C---:B------:R-:W-:Y:S01]  /*0610*/  FFMA R13, R0.reuse, UR17, R13 ;  /* 0x00000011000d7c23 */ /* 0x040fe2000800000d */
[----:B--2---:R-:W-:Y:S01]  /*0620*/  FFMA R7, R0, UR4, R7 ;  /* 0x0000000400077c23 */ /* 0x004fe20008000007 */
[----:B------:R-:W1:Y:S01]  /*0630*/  F2I.U32.TRUNC.NTZ R6, R6 ;  /* 0x0000000600067305 */ /* 0x000e62000020f000 */
[----:B------:R-:W-:-:S02]  /*0640*/  FMNMX R9, RZ, R9, !PT ;  /* 0x00000009ff097209 */ /* 0x000fc40007800000 */
[----:B------:R-:W-:Y:S02]  /*0650*/  FMNMX R13, RZ, R13, !PT ;  /* 0x0000000dff0d7209 */ /* 0x000fe40007800000 */
[----:B------:R-:W-:Y:S01]  /*0660*/  FMNMX R10, R9, 1023, PT ;  /* 0x447fc000090a7809 */ /* 0x000fe20003800000 */
[----:B------:R-:W-:Y:S01]  /*0670*/  FFMA R9, R4, UR18, R11 ;  /* 0x0000001204097c23 */ /* 0x000fe2000800000b */
[----:B------:R-:W-:Y:S01]  /*0680*/  FMNMX R13, R13, 1023, PT ;  /* 0x447fc0000d0d7809 */ /* 0x000fe20003800000 */
[----:B------:R-:W2:Y:S01]  /*0690*/  F2I.U32.TRUNC.NTZ R8, R12 ;  /* 0x0000000c00087305 */ /* 0x000ea2000020f000 */
[----:B------:R-:W-:Y:S01]  /*06a0*/  FMNMX R7, RZ, R7, !PT ;  /* 0x00000007ff077209 */ /* 0x000fe20007800000 */
[----:B------:R-:W-:-:S03]  /*06b0*/  FFMA R9, R0, UR4, R9 ;  /* 0x0000000400097c23 */ /* 0x000fc60008000009 */
[----:B------:R-:W-:Y:S02]  /*06c0*/  FMNMX R0, R7, 1023, PT ;  /* 0x447fc00007007809 */ /* 0x000fe40003800000 */
[----:B------:R-:W-:Y:S01]  /*06d0*/  FMNMX R9, RZ, R9, !PT ;  /* 0x00000009ff097209 */ /* 0x000fe20007800000 */
[----:B------:R-:W3:Y:S01]  /*06e0*/  F2I.U32.TRUNC.NTZ R10, R10 ;  /* 0x0000000a000a7305 */ /* 0x000ee2000020f000 */
[----:B0-----:R-:W-:Y:S01]  /*06f0*/  USHF.R.U64 UR4, UR14, 0x2, UR15 ;  /* 0x000000020e047899 */ /* 0x001fe2000800120f */
[----:B-1----:R-:W-:Y:S01]  /*0700*/  IMAD.SHL.U32 R6, R6, 0x4000, RZ ;  /* 0x0000400006067824 */ /* 0x002fe200078e00ff */
[----:B------:R-:W-:Y:S01]  /*0710*/  FMNMX R9, R9, 1023, PT ;  /* 0x447fc00009097809 */ /* 0x000fe20003800000 */
[----:B------:R-:W-:Y:S01]  /*0720*/  USHF.R.U32.HI UR5, URZ, 0x2, UR15 ;  /* 0x00000002ff057899 */ /* 0x000fe2000801160f */
[----:B--2---:R-:W-:-:S03]  /*0730*/  IMAD.SHL.U32 R8, R8, 0x4000, RZ ;  /* 0x0000400008087824 */ /* 0x004fc600078e00ff */
[----:B------:R-:W0:Y:S01]  /*0740*/  F2I.U32.TRUNC.NTZ R13, R13 ;  /* 0x0000000d000d7305 */ /* 0x000e22000020f000 */
[C---:B------:R-:W-:Y:S01]  /*0750*/  IMAD.WIDE.U32 R2, R5.reuse, UR4, R2 ;  /* 0x0000000405027c25 */ /* 0x040fe2000f8e0002 */
[----:B------:R-:W-:Y:S02]  /*0760*/  LOP3.LUT R7, R6, 0xff0000, RZ, 0xc0, !PT ;  /* 0x00ff000006077812 */ /* 0x000fe400078ec0ff */
[----:B------:R-:W-:Y:S01]  /*0770*/  LOP3.LUT R8, R8, 0xff0000, RZ, 0xc0, !PT ;  /* 0x00ff000008087812 */ /* 0x000fe200078ec0ff */
[----:B------:R-:W-:Y:S01]  /*0780*/  IMAD R5, R5, UR5, RZ ;  /* 0x0000000505057c24 */ /* 0x000fe2000f8e02ff */
[----:B------:R-:W-:Y:S01]  /*0790*/  LEA R4, P0, R2, UR12, 0x2 ;  /* 0x0000000c02047c11 */ /* 0x000fe2000f8010ff */
[----:B---3--:R-:W-:Y:S01]  /*07a0*/  IMAD.SHL.U32 R10, R10, 0x40, RZ ;  /* 0x000000400a0a7824 */ /* 0x008fe200078e00ff */
[----:B------:R-:W1:Y:S01]  /*07b0*/  F2I.U32.TRUNC.NTZ R9, R9 ;  /* 0x0000000900097305 */ /* 0x000e62000020f000 */
[----:B------:R-:W-:-:S03]  /*07c0*/  IMAD.IADD R3, R3, 0x1, R5 ;  /* 0x0000000103037824 */ /* 0x000fc600078e0205 */
[----:B------:R-:W-:Y:S02]  /*07d0*/  LOP3.LUT R10, R7, 0xffff00, R10, 0xf8, !PT ;  /* 0x00ffff00070a7812 */ /* 0x000fe400078ef80a */
[----:B------:R-:W-:Y:S01]  /*07e0*/  LEA.HI.X R5, R2, UR13, R3, 0x2, P0 ;  /* 0x0000000d02057c11 */ /* 0x000fe200080f1403 */
[----:B0-----:R-:W-:Y:S01]  /*07f0*/  IMAD.SHL.U32 R13, R13, 0x40, RZ ;  /* 0x000000400d0d7824 */ /* 0x001fe200078e00ff */
[----:B------:R-:W0:Y:S04]  /*0800*/  F2I.U32.TRUNC.NTZ R0, R0 ;  /* 0x0000000000007305 */ /* 0x000e28000020f000 */
[----:B------:R-:W-:Y:S02]  /*0810*/  LOP3.LUT R13, R8, 0xffff00, R13, 0xf8, !PT ;  /* 0x00ffff00080d7812 */ /* 0x000fe400078ef80d */
[----:B-1----:R-:W-:-:S04]  /*0820*/  SHF.R.U32.HI R9, RZ, 0x2, R9 ;  /* 0x00000002ff097819 */ /* 0x002fc80000011609 */
[----:B------:R-:W-:Y:S02]  /*0830*/  LOP3.LUT R9, R10, 0xff000000, R9, 0xfe, !PT ;  /* 0xff0000000a097812 */ /* 0x000fe400078efe09 */
[----:B0-----:R-:W-:-:S03]  /*0840*/  SHF.R.U32.HI R0, RZ, 0x2, R0 ;  /* 0x00000002ff007819 */ /* 0x001fc60000011600 */
[----:B------:R-:W-:Y:S01]  /*0850*/  STG.E desc[UR6][R4.64], R9 ;  /* 0x0000000904007986 */ /* 0x000fe2000c101906 */
[----:B------:R-:W-:-:S05]  /*0860*/  LOP3.LUT R13, R13, 0xff000000, R0, 0xfe, !PT ;  /* 0xff0000000d0d7812 */ /* 0x000fca00078efe00 */
[----:B------:R-:W-:Y:S01]  /*0870*/  STG.E desc[UR6][R4.64+0x4], R13 ;  /* 0x0000040d04007986 */ /* 0x000fe2000c101906 */
[----:B------:R-:W-:Y:S05]  /*0880*/  EXIT ;  /* 0x000000000000794d */ /* 0x000fea0003800000 */
.L_x_3:
[----:B------:R-:W-:-:S00]  /*0890*/  BRA `(.L_x_3) ;  /* 0xfffffffc00fc7947 */ /* 0x000fc0000383ffff */
[----:B------:R-:W-:-:S00]  /*08a0*/  NOP ;  /* 0x0000000000007918 */ /* 0x000fc00000000000 */
        /* <DEDUP_REMOVED lines=13> */
.L_x_4:


//--------------------- .nv.shared.reserved.0     --------------------------
	.section	.nv.shared.reserved.0,"aw",@nobits
	.weak		__nv_reservedSMEM_offset_0_alias
	.size		__nv_reservedSMEM_offset_0_alias, 0, 64
	.other		__nv_reservedSMEM_offset_0_alias,@"STO_CUDA_RESERVED_SHARED STV_DEFAULT"
__nv_reservedSMEM_offset_0_alias:
	.zero		0
	.zero		64


//--------------------- .nv.constant0._ZN5hwang36_GLOBAL__N__427d0128_4_k_cu_41eb558211NV12_to_RGBEPKhmPjmjj --------------------------
	.section	.nv.constant0._ZN5hwang36_GLOBAL__N__427d0128_4_k_cu_41eb558211NV12_to_RGBEPKhmPjmjj,"a",@progbits
	.sectionflags	@""
	.align	4
.nv.constant0._ZN5hwang36_GLOBAL__N__427d0128_4_k_cu_41eb558211NV12_to_RGBEPKhmPjmjj:
	.zero		936


//--------------------- SYMBOLS --------------------------

	.type		.nv.reservedSmem.offset0,@object
	.size		.nv.reservedSmem.offset0,0x4
